	.headerflags	@"EF_CUDA_TEXMODE_UNIFIED EF_CUDA_64BIT_ADDRESS EF_CUDA_ACCELERATORS EF_CUDA_SM90 EF_CUDA_VIRTUAL_SM(EF_CUDA_SM90)"
	.elftype	@"ET_EXEC"


//--------------------- .nv.info                  --------------------------
	.section	.nv.info,"",@"SHT_CUDA_INFO"
	.align	4


	//----- nvinfo : EIATTR_REGCOUNT
	.align		4
        /*0000*/ 	.byte	0x04, 0x2f
        /*0002*/ 	.short	(.L_3 - .L_2)
	.align		4
.L_2:
        /*0004*/ 	.word	index@(triton_poi_fused__native_batch_norm_legit_no_training_6)
        /*0008*/ 	.word	0x0000001e


	//----- nvinfo : EIATTR_MIN_STACK_SIZE
	.align		4
.L_3:
        /*000c*/ 	.byte	0x04, 0x12
        /*000e*/ 	.short	(.L_5 - .L_4)
	.align		4
.L_4:
        /*0010*/ 	.word	index@(triton_poi_fused__native_batch_norm_legit_no_training_6)
        /*0014*/ 	.word	0x00000000


	//----- nvinfo : EIATTR_FRAME_SIZE
	.align		4
.L_5:
        /*0018*/ 	.byte	0x04, 0x11
        /*001a*/ 	.short	(.L_7 - .L_6)
	.align		4
.L_6:
        /*001c*/ 	.word	index@(triton_poi_fused__native_batch_norm_legit_no_training_6)
        /*0020*/ 	.word	0x00000000


	//----- nvinfo : EIATTR_MIN_STACK_SIZE
	.align		4
.L_7:
        /*0024*/ 	.byte	0x04, 0x12
        /*0026*/ 	.short	(.L_9 - .L_8)
	.align		4
.L_8:
        /*0028*/ 	.word	index@(triton_poi_fused__native_batch_norm_legit_no_training_6)
        /*002c*/ 	.word	0x00000000
.L_9:


//--------------------- .nv.info.triton_poi_fused__native_batch_norm_legit_no_training_6 --------------------------
	.section	.nv.info.triton_poi_fused__native_batch_norm_legit_no_training_6,"",@"SHT_CUDA_INFO"
	.sectionflags	@""
	.align	4


	//----- nvinfo : EIATTR_CUDA_API_VERSION
	.align		4
        /*0000*/ 	.byte	0x04, 0x37
        /*0002*/ 	.short	(.L_11 - .L_10)
.L_10:
        /*0004*/ 	.word	0x0000007c


	//----- nvinfo : EIATTR_KPARAM_INFO
	.align		4
.L_11:
        /*0008*/ 	.byte	0x04, 0x17
        /*000a*/ 	.short	(.L_13 - .L_12)
.L_12:
        /*000c*/ 	.word	0x00000000
        /*0010*/ 	.short	0x0006
        /*0012*/ 	.short	0x0030
        /*0014*/ 	.byte	0x00, 0xf0, 0x11, 0x00


	//----- nvinfo : EIATTR_KPARAM_INFO
	.align		4
.L_13:
        /*0018*/ 	.byte	0x04, 0x17
        /*001a*/ 	.short	(.L_15 - .L_14)
.L_14:
        /*001c*/ 	.word	0x00000000
        /*0020*/ 	.short	0x0005
        /*0022*/ 	.short	0x0028
        /*0024*/ 	.byte	0x00, 0xf4, 0x21, 0x00


	//----- nvinfo : EIATTR_KPARAM_INFO
	.align		4
.L_15:
        /*0028*/ 	.byte	0x04, 0x17
        /*002a*/ 	.short	(.L_17 - .L_16)
.L_16:
        /*002c*/ 	.word	0x00000000
        /*0030*/ 	.short	0x0004
        /*0032*/ 	.short	0x0020
        /*0034*/ 	.byte	0x00, 0xf4, 0x21, 0x00


	//----- nvinfo : EIATTR_KPARAM_INFO
	.align		4
.L_17:
        /*0038*/ 	.byte	0x04, 0x17
        /*003a*/ 	.short	(.L_19 - .L_18)
.L_18:
        /*003c*/ 	.word	0x00000000
        /*0040*/ 	.short	0x0003
        /*0042*/ 	.short	0x0018
        /*0044*/ 	.byte	0x00, 0xf4, 0x21, 0x00


	//----- nvinfo : EIATTR_KPARAM_INFO
	.align		4
.L_19:
        /*0048*/ 	.byte	0x04, 0x17
        /*004a*/ 	.short	(.L_21 - .L_20)
.L_20:
        /*004c*/ 	.word	0x00000000
        /*0050*/ 	.short	0x0002
        /*0052*/ 	.short	0x0010
        /*0054*/ 	.byte	0x00, 0xf4, 0x21, 0x00


	//----- nvinfo : EIATTR_KPARAM_INFO
	.align		4
.L_21:
        /*0058*/ 	.byte	0x04, 0x17
        /*005a*/ 	.short	(.L_23 - .L_22)
.L_22:
        /*005c*/ 	.word	0x00000000
        /*0060*/ 	.short	0x0001
        /*0062*/ 	.short	0x0008
        /*0064*/ 	.byte	0x00, 0xf4, 0x21, 0x00


	//----- nvinfo : EIATTR_KPARAM_INFO
	.align		4
.L_23:
        /*0068*/ 	.byte	0x04, 0x17
        /*006a*/ 	.short	(.L_25 - .L_24)
.L_24:
        /*006c*/ 	.word	0x00000000
        /*0070*/ 	.short	0x0000
        /*0072*/ 	.short	0x0000
        /*0074*/ 	.byte	0x00, 0xf4, 0x21, 0x00


	//----- nvinfo : EIATTR_SPARSE_MMA_MASK
	.align		4
.L_25:
        /*0078*/ 	.byte	0x03, 0x50
        /*007a*/ 	.short	0x0000


	//----- nvinfo : EIATTR_MAXREG_COUNT
	.align		4
        /*007c*/ 	.byte	0x03, 0x1b
        /*007e*/ 	.short	0x00ff


	//----- nvinfo : EIATTR_EXIT_INSTR_OFFSETS
	.align		4
        /*0080*/ 	.byte	0x04, 0x1c
        /*0082*/ 	.short	(.L_27 - .L_26)


	//   ....[0]....
.L_26:
        /*0084*/ 	.word	0x00000530


	//----- nvinfo : EIATTR_REQNTID
	.align		4
.L_27:
        /*0088*/ 	.byte	0x04, 0x10
        /*008a*/ 	.short	(.L_29 - .L_28)
.L_28:
        /*008c*/ 	.word	0x00000080
        /*0090*/ 	.word	0x00000001
        /*0094*/ 	.word	0x00000001


	//----- nvinfo : EIATTR_CBANK_PARAM_SIZE
	.align		4
.L_29:
        /*0098*/ 	.byte	0x03, 0x19
        /*009a*/ 	.short	0x0034


	//----- nvinfo : EIATTR_PARAM_CBANK
	.align		4
        /*009c*/ 	.byte	0x04, 0x0a
        /*009e*/ 	.short	(.L_31 - .L_30)
	.align		4
.L_30:
        /*00a0*/ 	.word	index@(.nv.constant0.triton_poi_fused__native_batch_norm_legit_no_training_6)
        /*00a4*/ 	.short	0x0210
        /*00a6*/ 	.short	0x0034


	//----- nvinfo : EIATTR_SW_WAR
	.align		4
.L_31:
        /*00a8*/ 	.byte	0x04, 0x36
        /*00aa*/ 	.short	(.L_33 - .L_32)
.L_32:
        /*00ac*/ 	.word	0x00000008
.L_33:


//--------------------- .nv.callgraph             --------------------------
	.section	.nv.callgraph,"",@"SHT_CUDA_CALLGRAPH"
	.align	4
	.sectionentsize	8
	.align		4
        /*0000*/ 	.word	0x00000000
	.align		4
        /*0004*/ 	.word	0xffffffff
	.align		4
        /*0008*/ 	.word	0x00000000
	.align		4
        /*000c*/ 	.word	0xfffffffe
	.align		4
        /*0010*/ 	.word	0x00000000
	.align		4
        /*0014*/ 	.word	0xfffffffd
	.align		4
        /*0018*/ 	.word	0x00000000
	.align		4
        /*001c*/ 	.word	0xfffffffc


//--------------------- .nv.constant4             --------------------------
	.section	.nv.constant4,"a",@progbits
	.align	8
	.align		8
.nv.constant4:
        /*0000*/ 	.dword	_$_str
	.align		8
        /*0008*/ 	.dword	_$_str_$_2


//--------------------- .text.triton_poi_fused__native_batch_norm_legit_no_training_6 --------------------------
	.section	.text.triton_poi_fused__native_batch_norm_legit_no_training_6,"ax",@progbits
	.align	128
        .global         triton_poi_fused__native_batch_norm_legit_no_training_6
        .type           triton_poi_fused__native_batch_norm_legit_no_training_6,@function
        .size           triton_poi_fused__native_batch_norm_legit_no_training_6,(.L_x_1 - triton_poi_fused__native_batch_norm_legit_no_training_6)
        .other          triton_poi_fused__native_batch_norm_legit_no_training_6,@"STO_CUDA_ENTRY STV_DEFAULT"
triton_poi_fused__native_batch_norm_legit_no_training_6:
.text.triton_poi_fused__native_batch_norm_legit_no_training_6:
[----:B------:R-:W-:Y:S01]  /*0000*/  LDC R1, c[0x0][0x28] ;  /* 0x00000a00ff017b82 */ /* 0x000fe20000000800 */
[----:B------:R-:W1:Y:S07]  /*0010*/  S2R R0, SR_TID.X ;  /* 0x0000000000007919 */ /* 0x000e6e0000002100 */
[----:B------:R-:W2:Y:S01]  /*0020*/  LDC.64 R20, c[0x0][0x220] ;  /* 0x00008800ff147b82 */ /* 0x000ea20000000a00 */
[----:B------:R-:W-:Y:S01]  /*0030*/  ULDC.64 UR4, c[0x0][0x208] ;  /* 0x0000820000047ab9 */ /* 0x000fe20000000a00 */
[----:B------:R-:W3:Y:S06]  /*0040*/  S2R R5, SR_CTAID.X ;  /* 0x0000000000057919 */ /* 0x000eec0000002500 */
[----:B------:R-:W4:Y:S08]  /*0050*/  LDC.64 R12, c[0x0][0x210] ;  /* 0x00008400ff0c7b82 */ /* 0x000f300000000a00 */
[----:B------:R-:W5:Y:S08]  /*0060*/  LDC.64 R16, c[0x0][0x218] ;  /* 0x00008600ff107b82 */ /* 0x000f700000000a00 */
[----:B------:R-:W5:Y:S01]  /*0070*/  LDC.64 R8, c[0x0][0x228] ;  /* 0x00008a00ff087b82 */ /* 0x000f620000000a00 */
[----:B-1----:R-:W-:-:S02]  /*0080*/  SHF.L.U32 R0, R0, 0x2, RZ ;  /* 0x0000000200007819 */ /* 0x002fc400000006ff */
[----:B---3--:R-:W-:Y:S02]  /*0090*/  SHF.R.S32.HI R3, RZ, 0x16, R5 ;  /* 0x00000016ff037819 */ /* 0x008fe40000011405 */
[----:B------:R-:W-:Y:S02]  /*00a0*/  LOP3.LUT R0, R0, 0x1fc, RZ, 0xc0, !PT ;  /* 0x000001fc00007812 */ /* 0x000fe400078ec0ff */
[----:B------:R-:W-:Y:S02]  /*00b0*/  SGXT R3, R3, 0x1 ;  /* 0x000000010303781a */ /* 0x000fe40000000200 */
[----:B------:R-:W-:Y:S02]  /*00c0*/  LEA R0, R5, R0, 0x9 ;  /* 0x0000000005007211 */ /* 0x000fe400078e48ff */
[----:B------:R-:W1:Y:S02]  /*00d0*/  LDC.64 R4, c[0x0][0x230] ;  /* 0x00008c00ff047b82 */ /* 0x000e640000000a00 */
[----:B------:R-:W-:-:S04]  /*00e0*/  LEA.HI R3, R3, R0, RZ, 0x6 ;  /* 0x0000000003037211 */ /* 0x000fc800078f30ff */
[----:B------:R-:W-:-:S04]  /*00f0*/  LOP3.LUT R3, R3, 0xffffffc0, RZ, 0xc0, !PT ;  /* 0xffffffc003037812 */ /* 0x000fc800078ec0ff */
[----:B------:R-:W-:-:S05]  /*0100*/  IADD3 R2, R0, -R3, RZ ;  /* 0x8000000300027210 */ /* 0x000fca0007ffe0ff */
[----:B--2---:R-:W-:-:S06]  /*0110*/  IMAD.WIDE R20, R2, 0x4, R20 ;  /* 0x0000000402147825 */ /* 0x004fcc00078e0214 */
[----:B------:R-:W2:Y:S01]  /*0120*/  LDG.E.EL.128 R20, desc[UR4][R20.64] ;  /* 0x0000000414147981 */ /* 0x000ea2000c2e1d00 */
[----:B----4-:R-:W-:-:S04]  /*0130*/  IMAD.WIDE R12, R0, 0x4, R12 ;  /* 0x00000004000c7825 */ /* 0x010fc800078e020c */
[C---:B-----5:R-:W-:Y:S02]  /*0140*/  IMAD.WIDE R16, R2.reuse, 0x4, R16 ;  /* 0x0000000402107825 */ /* 0x060fe400078e0210 */
[----:B------:R-:W3:Y:S04]  /*0150*/  LDG.E.128 R12, desc[UR4][R12.64] ;  /* 0x000000040c0c7981 */ /* 0x000ee8000c1e1d00 */
[----:B------:R-:W3:Y:S01]  /*0160*/  LDG.E.EL.128 R16, desc[UR4][R16.64] ;  /* 0x0000000410107981 */ /* 0x000ee2000c2e1d00 */
[----:B0-----:R-:W-:-:S04]  /*0170*/  IMAD.WIDE R8, R2, 0x4, R8 ;  /* 0x0000000402087825 */ /* 0x001fc800078e0208 */
[----:B-1----:R-:W-:Y:S02]  /*0180*/  IMAD.WIDE R4, R2, 0x4, R4 ;  /* 0x0000000402047825 */ /* 0x002fe400078e0204 */
[----:B------:R-:W4:Y:S01]  /*0190*/  LDG.E.EL.128 R8, desc[UR4][R8.64] ;  /* 0x0000000408087981 */ /* 0x000f22000c2e1d00 */
[----:B------:R-:W0:Y:S03]  /*01a0*/  LDC.64 R2, c[0x0][0x238] ;  /* 0x00008e00ff027b82 */ /* 0x000e260000000a00 */
[----:B------:R-:W4:Y:S01]  /*01b0*/  LDG.E.EL.128 R4, desc[UR4][R4.64] ;  /* 0x0000000404047981 */ /* 0x000f22000c2e1d00 */
[----:B0-----:R-:W-:-:S04]  /*01c0*/  IMAD.WIDE R2, R0, 0x4, R2 ;  /* 0x0000000400027825 */ /* 0x001fc800078e0202 */
[----:B--2---:R-:W-:Y:S01]  /*01d0*/  FADD R20, R20, 9.9999997473787516356e-06 ;  /* 0x3727c5ac14147421 */ /* 0x004fe20000000000 */
[----:B------:R-:W-:Y:S01]  /*01e0*/  FADD R22, R22, 9.9999997473787516356e-06 ;  /* 0x3727c5ac16167421 */ /* 0x000fe20000000000 */
[----:B------:R-:W-:Y:S01]  /*01f0*/  FADD R23, R23, 9.9999997473787516356e-06 ;  /* 0x3727c5ac17177421 */ /* 0x000fe20000000000 */
[----:B------:R-:W-:Y:S01]  /*0200*/  FADD R21, R21, 9.9999997473787516356e-06 ;  /* 0x3727c5ac15157421 */ /* 0x000fe20000000000 */
[----:B------:R0:W1:Y:S01]  /*0210*/  MUFU.SQRT R26, R20 ;  /* 0x00000014001a7308 */ /* 0x0000620000002000 */
[----:B---3--:R-:W-:-:S07]  /*0220*/  FADD R14, R14, -R18 ;  /* 0x800000120e0e7221 */ /* 0x008fce0000000000 */
[----:B------:R-:W2:Y:S01]  /*0230*/  MUFU.SQRT R24, R22 ;  /* 0x0000001600187308 */ /* 0x000ea20000002000 */
[----:B0-----:R-:W-:Y:S01]  /*0240*/  HFMA2.MMA R20, -RZ, RZ, 1.625, 0 ;  /* 0x3e800000ff147435 */ /* 0x001fe200000001ff */
[----:B------:R-:W-:Y:S01]  /*0250*/  FADD R13, R13, -R17 ;  /* 0x800000110d0d7221 */ /* 0x000fe20000000000 */
[----:B------:R-:W-:Y:S01]  /*0260*/  FADD R15, R15, -R19 ;  /* 0x800000130f0f7221 */ /* 0x000fe20000000000 */
[----:B------:R-:W-:Y:S01]  /*0270*/  FADD R12, R12, -R16 ;  /* 0x800000100c0c7221 */ /* 0x000fe20000000000 */
[----:B-1----:R-:W-:-:S03]  /*0280*/  FSETP.GT.AND P6, PT, R26, 8.50705917302346158658e+37, PT ;  /* 0x7e8000001a00780b */ /* 0x002fc60003fc4000 */
[----:B------:R-:W0:Y:S01]  /*0290*/  MUFU.SQRT R25, R23 ;  /* 0x0000001700197308 */ /* 0x000e220000002000 */
[----:B------:R-:W-:Y:S02]  /*02a0*/  FSETP.GEU.AND P2, PT, R26, 1.175494350822287508e-38, PT ;  /* 0x008000001a00780b */ /* 0x000fe40003f4e000 */
[----:B--2---:R-:W-:-:S05]  /*02b0*/  FSETP.GT.AND P4, PT, R24, 8.50705917302346158658e+37, PT ;  /* 0x7e8000001800780b */ /* 0x004fca0003f84000 */
[----:B------:R1:W2:Y:S01]  /*02c0*/  MUFU.SQRT R27, R21 ;  /* 0x00000015001b7308 */ /* 0x0002a20000002000 */
[----:B------:R-:W-:Y:S02]  /*02d0*/  FSETP.GEU.AND P0, PT, R24, 1.175494350822287508e-38, PT ;  /* 0x008000001800780b */ /* 0x000fe40003f0e000 */
[----:B------:R-:W-:Y:S01]  /*02e0*/  FSEL R17, R20, 1, P4 ;  /* 0x3f80000014117808 */ /* 0x000fe20002000000 */
[----:B------:R-:W-:Y:S01]  /*02f0*/  @P6 FMUL R26, R26, 0.25 ;  /* 0x3e8000001a1a6820 */ /* 0x000fe20000400000 */
[----:B0-----:R-:W-:-:S03]  /*0300*/  FSETP.GT.AND P3, PT, R25, 8.50705917302346158658e+37, PT ;  /* 0x7e8000001900780b */ /* 0x001fc60003f64000 */
[----:B------:R-:W-:Y:S01]  /*0310*/  @!P2 FMUL R26, R26, 16777216 ;  /* 0x4b8000001a1aa820 */ /* 0x000fe20000400000 */
[----:B-1----:R-:W-:Y:S02]  /*0320*/  FSEL R21, R20, 1, P6 ;  /* 0x3f80000014157808 */ /* 0x002fe40003000000 */
[----:B------:R-:W-:Y:S01]  /*0330*/  FSETP.GEU.AND P6, PT, R25, 1.175494350822287508e-38, PT ;  /* 0x008000001900780b */ /* 0x000fe20003fce000 */
[----:B------:R-:W-:Y:S01]  /*0340*/  @P4 FMUL R24, R24, 0.25 ;  /* 0x3e80000018184820 */ /* 0x000fe20000400000 */
[----:B------:R-:W0:Y:S01]  /*0350*/  MUFU.RCP R22, R26 ;  /* 0x0000001a00167308 */ /* 0x000e220000001000 */
[----:B------:R-:W-:Y:S01]  /*0360*/  @!P2 FMUL R21, R21, 16777216 ;  /* 0x4b8000001515a820 */ /* 0x000fe20000400000 */
[C---:B--2---:R-:W-:Y:S01]  /*0370*/  FSETP.GT.AND P5, PT, R27.reuse, 8.50705917302346158658e+37, PT ;  /* 0x7e8000001b00780b */ /* 0x044fe20003fa4000 */
[----:B------:R-:W-:Y:S01]  /*0380*/  @!P0 FMUL R24, R24, 16777216 ;  /* 0x4b80000018188820 */ /* 0x000fe20000400000 */
[----:B------:R-:W-:Y:S01]  /*0390*/  FSETP.GEU.AND P1, PT, R27, 1.175494350822287508e-38, PT ;  /* 0x008000001b00780b */ /* 0x000fe20003f2e000 */
[----:B------:R-:W-:Y:S01]  /*03a0*/  @!P0 FMUL R17, R17, 16777216 ;  /* 0x4b80000011118820 */ /* 0x000fe20000400000 */
[C---:B------:R-:W-:Y:S01]  /*03b0*/  FSEL R18, R20.reuse, 1, P5 ;  /* 0x3f80000014127808 */ /* 0x040fe20002800000 */
[----:B------:R-:W-:Y:S01]  /*03c0*/  @P3 FMUL R25, R25, 0.25 ;  /* 0x3e80000019193820 */ /* 0x000fe20000400000 */
[----:B------:R-:W-:Y:S01]  /*03d0*/  FSEL R20, R20, 1, P3 ;  /* 0x3f80000014147808 */ /* 0x000fe20001800000 */
[----:B------:R-:W1:Y:S02]  /*03e0*/  MUFU.RCP R24, R24 ;  /* 0x0000001800187308 */ /* 0x000e640000001000 */
[----:B------:R-:W-:-:S02]  /*03f0*/  @!P6 FMUL R25, R25, 16777216 ;  /* 0x4b8000001919e820 */ /* 0x000fc40000400000 */
[----:B------:R-:W-:Y:S02]  /*0400*/  @!P6 FMUL R20, R20, 16777216 ;  /* 0x4b8000001414e820 */ /* 0x000fe40000400000 */
[----:B------:R-:W-:Y:S01]  /*0410*/  @P5 FMUL R27, R27, 0.25 ;  /* 0x3e8000001b1b5820 */ /* 0x000fe20000400000 */
[----:B0-----:R-:W-:Y:S01]  /*0420*/  FMUL R21, R22, R21 ;  /* 0x0000001516157220 */ /* 0x001fe20000400000 */
[----:B------:R-:W0:Y:S01]  /*0430*/  MUFU.RCP R25, R25 ;  /* 0x0000001900197308 */ /* 0x000e220000001000 */
[----:B------:R-:W-:Y:S01]  /*0440*/  @!P1 FMUL R18, R18, 16777216 ;  /* 0x4b80000012129820 */ /* 0x000fe20000400000 */
[----:B------:R-:W-:Y:S01]  /*0450*/  @!P1 FMUL R27, R27, 16777216 ;  /* 0x4b8000001b1b9820 */ /* 0x000fe20000400000 */
[----:B------:R-:W-:Y:S01]  /*0460*/  FMUL R21, R12, R21 ;  /* 0x000000150c157220 */ /* 0x000fe20000400000 */
[----:B-1----:R-:W-:-:S04]  /*0470*/  FMUL R17, R24, R17 ;  /* 0x0000001118117220 */ /* 0x002fc80000400000 */
[----:B------:R-:W1:Y:S01]  /*0480*/  MUFU.RCP R23, R27 ;  /* 0x0000001b00177308 */ /* 0x000e620000001000 */
[----:B----4-:R-:W-:Y:S01]  /*0490*/  FFMA R4, R8, R21, R4 ;  /* 0x0000001508047223 */ /* 0x010fe20000000004 */
[----:B------:R-:W-:Y:S01]  /*04a0*/  FMUL R17, R14, R17 ;  /* 0x000000110e117220 */ /* 0x000fe20000400000 */
[----:B0-----:R-:W-:-:S03]  /*04b0*/  FMUL R20, R25, R20 ;  /* 0x0000001419147220 */ /* 0x001fc60000400000 */
[----:B------:R-:W-:Y:S01]  /*04c0*/  FFMA R6, R10, R17, R6 ;  /* 0x000000110a067223 */ /* 0x000fe20000000006 */
[----:B------:R-:W-:Y:S01]  /*04d0*/  FMUL R20, R15, R20 ;  /* 0x000000140f147220 */ /* 0x000fe20000400000 */
[----:B-1----:R-:W-:-:S03]  /*04e0*/  FMUL R18, R23, R18 ;  /* 0x0000001217127220 */ /* 0x002fc60000400000 */
[----:B------:R-:W-:Y:S01]  /*04f0*/  FFMA R7, R11, R20, R7 ;  /* 0x000000140b077223 */ /* 0x000fe20000000007 */
[----:B------:R-:W-:-:S04]  /*0500*/  FMUL R18, R13, R18 ;  /* 0x000000120d127220 */ /* 0x000fc80000400000 */
[----:B------:R-:W-:-:S05]  /*0510*/  FFMA R5, R9, R18, R5 ;  /* 0x0000001209057223 */ /* 0x000fca0000000005 */
[----:B------:R-:W-:Y:S01]  /*0520*/  STG.E.128 desc[UR4][R2.64], R4 ;  /* 0x0000000402007986 */ /* 0x000fe2000c101d04 */
[----:B------:R-:W-:Y:S05]  /*0530*/  EXIT ;  /* 0x000000000000794d */ /* 0x000fea0003800000 */
.L_x_0:
[----:B------:R-:W-:-:S00]  /*0540*/  BRA `(.L_x_0) ;  /* 0xfffffffc00fc7947 */ /* 0x000fc0000383ffff */
[----:B------:R-:W-:-:S00]  /*0550*/  NOP ;  /* 0x0000000000007918 */ /* 0x000fc00000000000 */
        /* <DEDUP_REMOVED lines=10> */
.L_x_1:


//--------------------- .nv.global.init           --------------------------
	.section	.nv.global.init,"aw",@progbits
.nv.global.init:
	.type		_$_str,@object
	.size		_$_str,(_$_str_$_2 - _$_str)
_$_str:
        /*0000*/ 	.byte	0x5f, 0x5f, 0x43, 0x55, 0x44, 0x41, 0x5f, 0x46, 0x54, 0x5a, 0x00
	.type		_$_str_$_2,@object
	.size		_$_str_$_2,(.L_1 - _$_str_$_2)
_$_str_$_2:
        /*000b*/ 	.byte	0x5f, 0x5f, 0x43, 0x55, 0x44, 0x41, 0x5f, 0x50, 0x52, 0x45, 0x43, 0x5f, 0x53, 0x51, 0x52, 0x54
        /*001b*/ 	.byte	0x00
.L_1:


//--------------------- .nv.constant0.triton_poi_fused__native_batch_norm_legit_no_training_6 --------------------------
	.section	.nv.constant0.triton_poi_fused__native_batch_norm_legit_no_training_6,"a",@progbits
	.sectionflags	@""
	.align	4
.nv.constant0.triton_poi_fused__native_batch_norm_legit_no_training_6:
	.zero		580
